//
// Generated by NVIDIA NVVM Compiler
//
// Compiler Build ID: CL-36424714
// Cuda compilation tools, release 13.0, V13.0.88
// Based on NVVM 20.0.0
//

.version 9.0
.target sm_100
.address_size 64

	// .globl	_Z19forwardKernelSinglePfS_iiiiiif

.visible .entry _Z19forwardKernelSinglePfS_iiiiiif(
	.param .u64 .ptr .align 1 _Z19forwardKernelSinglePfS_iiiiiif_param_0,
	.param .u64 .ptr .align 1 _Z19forwardKernelSinglePfS_iiiiiif_param_1,
	.param .u32 _Z19forwardKernelSinglePfS_iiiiiif_param_2,
	.param .u32 _Z19forwardKernelSinglePfS_iiiiiif_param_3,
	.param .u32 _Z19forwardKernelSinglePfS_iiiiiif_param_4,
	.param .u32 _Z19forwardKernelSinglePfS_iiiiiif_param_5,
	.param .u32 _Z19forwardKernelSinglePfS_iiiiiif_param_6,
	.param .u32 _Z19forwardKernelSinglePfS_iiiiiif_param_7,
	.param .f32 _Z19forwardKernelSinglePfS_iiiiiif_param_8
)
{
	.reg .pred 	%p<4>;
	.reg .b32 	%r<36>;
	.reg .b32 	%f<10>;
	.reg .b64 	%rd<15>;

	ld.param.u64 	%rd1, [_Z19forwardKernelSinglePfS_iiiiiif_param_0];
	ld.param.u64 	%rd2, [_Z19forwardKernelSinglePfS_iiiiiif_param_1];
	ld.param.u32 	%r3, [_Z19forwardKernelSinglePfS_iiiiiif_param_2];
	ld.param.u32 	%r9, [_Z19forwardKernelSinglePfS_iiiiiif_param_3];
	ld.param.u32 	%r5, [_Z19forwardKernelSinglePfS_iiiiiif_param_4];
	ld.param.u32 	%r6, [_Z19forwardKernelSinglePfS_iiiiiif_param_5];
	ld.param.u32 	%r7, [_Z19forwardKernelSinglePfS_iiiiiif_param_6];
	ld.param.u32 	%r8, [_Z19forwardKernelSinglePfS_iiiiiif_param_7];
	ld.param.f32 	%f1, [_Z19forwardKernelSinglePfS_iiiiiif_param_8];
	mov.u32 	%r10, %ctaid.x;
	shl.b32 	%r11, %r10, 5;
	mov.u32 	%r12, %tid.x;
	add.s32 	%r1, %r11, %r12;
	mov.u32 	%r13, %ctaid.y;
	shl.b32 	%r14, %r13, 5;
	mov.u32 	%r15, %tid.y;
	add.s32 	%r16, %r14, %r15;
	setp.ge.s32 	%p1, %r1, %r3;
	setp.ge.s32 	%p2, %r16, %r9;
	or.pred  	%p3, %p1, %p2;
	@%p3 bra 	$L__BB0_2;
	cvta.to.global.u64 	%rd3, %rd1;
	cvta.to.global.u64 	%rd4, %rd2;
	add.s32 	%r17, %r5, %r1;
	min.s32 	%r18, %r17, %r3;
	max.s32 	%r19, %r18, 0;
	add.s32 	%r20, %r6, %r1;
	min.s32 	%r21, %r20, %r3;
	max.s32 	%r22, %r21, 0;
	add.s32 	%r23, %r7, %r16;
	min.s32 	%r24, %r23, %r9;
	max.s32 	%r25, %r24, 0;
	add.s32 	%r26, %r8, %r16;
	min.s32 	%r27, %r26, %r9;
	max.s32 	%r28, %r27, 0;
	mad.lo.s32 	%r29, %r22, %r9, %r22;
	add.s32 	%r30, %r28, %r29;
	mul.wide.u32 	%rd5, %r30, 4;
	add.s64 	%rd6, %rd3, %rd5;
	ld.global.f32 	%f2, [%rd6];
	mad.lo.s32 	%r31, %r19, %r9, %r19;
	add.s32 	%r32, %r28, %r31;
	mul.wide.u32 	%rd7, %r32, 4;
	add.s64 	%rd8, %rd3, %rd7;
	ld.global.f32 	%f3, [%rd8];
	sub.f32 	%f4, %f2, %f3;
	add.s32 	%r33, %r29, %r25;
	mul.wide.u32 	%rd9, %r33, 4;
	add.s64 	%rd10, %rd3, %rd9;
	ld.global.f32 	%f5, [%rd10];
	sub.f32 	%f6, %f4, %f5;
	add.s32 	%r34, %r25, %r31;
	mul.wide.u32 	%rd11, %r34, 4;
	add.s64 	%rd12, %rd3, %rd11;
	ld.global.f32 	%f7, [%rd12];
	add.f32 	%f8, %f6, %f7;
	mul.f32 	%f9, %f1, %f8;
	mad.lo.s32 	%r35, %r9, %r1, %r16;
	mul.wide.s32 	%rd13, %r35, 4;
	add.s64 	%rd14, %rd4, %rd13;
	st.global.f32 	[%rd14], %f9;
$L__BB0_2:
	ret;

}
	// .globl	_Z13forwardKernelPfS_iiS_S_S_S_S_
.visible .entry _Z13forwardKernelPfS_iiS_S_S_S_S_(
	.param .u64 .ptr .align 1 _Z13forwardKernelPfS_iiS_S_S_S_S__param_0,
	.param .u64 .ptr .align 1 _Z13forwardKernelPfS_iiS_S_S_S_S__param_1,
	.param .u32 _Z13forwardKernelPfS_iiS_S_S_S_S__param_2,
	.param .u32 _Z13forwardKernelPfS_iiS_S_S_S_S__param_3,
	.param .u64 .ptr .align 1 _Z13forwardKernelPfS_iiS_S_S_S_S__param_4,
	.param .u64 .ptr .align 1 _Z13forwardKernelPfS_iiS_S_S_S_S__param_5,
	.param .u64 .ptr .align 1 _Z13forwardKernelPfS_iiS_S_S_S_S__param_6,
	.param .u64 .ptr .align 1 _Z13forwardKernelPfS_iiS_S_S_S_S__param_7,
	.param .u64 .ptr .align 1 _Z13forwardKernelPfS_iiS_S_S_S_S__param_8
)
{
	.reg .pred 	%p<4>;
	.reg .b32 	%r<38>;
	.reg .b32 	%f<20>;
	.reg .b64 	%rd<34>;

	ld.param.u64 	%rd2, [_Z13forwardKernelPfS_iiS_S_S_S_S__param_1];
	ld.param.u32 	%r3, [_Z13forwardKernelPfS_iiS_S_S_S_S__param_2];
	ld.param.u32 	%r5, [_Z13forwardKernelPfS_iiS_S_S_S_S__param_3];
	ld.param.u64 	%rd3, [_Z13forwardKernelPfS_iiS_S_S_S_S__param_4];
	ld.param.u64 	%rd6, [_Z13forwardKernelPfS_iiS_S_S_S_S__param_7];
	ld.param.u64 	%rd7, [_Z13forwardKernelPfS_iiS_S_S_S_S__param_8];
	mov.u32 	%r6, %ctaid.x;
	shl.b32 	%r7, %r6, 5;
	mov.u32 	%r8, %tid.x;
	add.s32 	%r1, %r7, %r8;
	mov.u32 	%r9, %ctaid.y;
	shl.b32 	%r10, %r9, 5;
	mov.u32 	%r11, %tid.y;
	add.s32 	%r12, %r10, %r11;
	setp.ge.s32 	%p1, %r1, %r3;
	setp.ge.s32 	%p2, %r12, %r5;
	or.pred  	%p3, %p1, %p2;
	@%p3 bra 	$L__BB1_2;
	ld.param.u64 	%rd33, [_Z13forwardKernelPfS_iiS_S_S_S_S__param_6];
	ld.param.u64 	%rd32, [_Z13forwardKernelPfS_iiS_S_S_S_S__param_5];
	ld.param.u64 	%rd31, [_Z13forwardKernelPfS_iiS_S_S_S_S__param_0];
	cvta.to.global.u64 	%rd8, %rd3;
	cvta.to.global.u64 	%rd9, %rd32;
	cvta.to.global.u64 	%rd10, %rd33;
	cvta.to.global.u64 	%rd11, %rd6;
	cvta.to.global.u64 	%rd12, %rd7;
	cvta.to.global.u64 	%rd13, %rd31;
	cvta.to.global.u64 	%rd14, %rd2;
	mov.u32 	%r13, %ctaid.z;
	mul.wide.u32 	%rd15, %r13, 4;
	add.s64 	%rd16, %rd8, %rd15;
	ld.global.f32 	%f1, [%rd16];
	cvt.rpi.f32.f32 	%f2, %f1;
	cvt.rzi.s32.f32 	%r14, %f2;
	add.s32 	%r15, %r14, %r1;
	min.s32 	%r16, %r15, %r3;
	max.s32 	%r17, %r16, 0;
	add.s64 	%rd17, %rd9, %rd15;
	ld.global.f32 	%f3, [%rd17];
	add.f32 	%f4, %f3, 0f3F800000;
	cvt.rmi.f32.f32 	%f5, %f4;
	cvt.rzi.s32.f32 	%r18, %f5;
	add.s32 	%r19, %r18, %r1;
	min.s32 	%r20, %r19, %r3;
	max.s32 	%r21, %r20, 0;
	add.s64 	%rd18, %rd10, %rd15;
	ld.global.f32 	%f6, [%rd18];
	cvt.rpi.f32.f32 	%f7, %f6;
	cvt.rzi.s32.f32 	%r22, %f7;
	add.s32 	%r23, %r22, %r12;
	min.s32 	%r24, %r23, %r5;
	max.s32 	%r25, %r24, 0;
	add.s64 	%rd19, %rd11, %rd15;
	ld.global.f32 	%f8, [%rd19];
	add.f32 	%f9, %f8, 0f3F800000;
	cvt.rmi.f32.f32 	%f10, %f9;
	cvt.rzi.s32.f32 	%r26, %f10;
	add.s32 	%r27, %r26, %r12;
	min.s32 	%r28, %r27, %r5;
	max.s32 	%r29, %r28, 0;
	add.s64 	%rd20, %rd12, %rd15;
	ld.global.f32 	%f11, [%rd20];
	mad.lo.s32 	%r30, %r21, %r5, %r21;
	add.s32 	%r31, %r29, %r30;
	mul.wide.u32 	%rd21, %r31, 4;
	add.s64 	%rd22, %rd13, %rd21;
	ld.global.f32 	%f12, [%rd22];
	mad.lo.s32 	%r32, %r17, %r5, %r17;
	add.s32 	%r33, %r29, %r32;
	mul.wide.u32 	%rd23, %r33, 4;
	add.s64 	%rd24, %rd13, %rd23;
	ld.global.f32 	%f13, [%rd24];
	sub.f32 	%f14, %f12, %f13;
	add.s32 	%r34, %r30, %r25;
	mul.wide.u32 	%rd25, %r34, 4;
	add.s64 	%rd26, %rd13, %rd25;
	ld.global.f32 	%f15, [%rd26];
	sub.f32 	%f16, %f14, %f15;
	add.s32 	%r35, %r25, %r32;
	mul.wide.u32 	%rd27, %r35, 4;
	add.s64 	%rd28, %rd13, %rd27;
	ld.global.f32 	%f17, [%rd28];
	add.f32 	%f18, %f16, %f17;
	mul.f32 	%f19, %f11, %f18;
	mad.lo.s32 	%r36, %r3, %r13, %r1;
	mad.lo.s32 	%r37, %r36, %r5, %r12;
	mul.wide.u32 	%rd29, %r37, 4;
	add.s64 	%rd30, %rd14, %rd29;
	st.global.f32 	[%rd30], %f19;
$L__BB1_2:
	ret;

}


// ===== COMPILED SASS (sm_100) =====

	.target	sm_100

	.elftype	@"ET_EXEC"


//--------------------- .note.nv.tkinfo           --------------------------
	.section	.note.nv.tkinfo,"",@"SHT_NOTE"
	.sectionflags	@"SHF_NOTE_NV_TKINFO"
	.tkinfo
        /*0018*/ 	.word	0x00000002
        /*0030*/ 	.string	""
        /*0030*/ 	.string	"ptxas"
        /*0030*/ 	.string	"Cuda compilation tools, release 13.0, V13.0.88"
        /*0030*/ 	.string	"Build cuda_13.0.r13.0/compiler.36424714_0"
        /*0030*/ 	.string	"-arch sm_100 -m 64 "



//--------------------- .note.nv.cuinfo           --------------------------
	.section	.note.nv.cuinfo,"",@"SHT_NOTE"
	.sectionflags	@"SHF_NOTE_NV_CUINFO"
        /*0018*/ 	.short	0x0002
        /*001a*/ 	.short	0x0064
        /*001c*/ 	.short	0x0082
	.zero		2


//--------------------- .nv.info                  --------------------------
	.section	.nv.info,"",@"SHT_CUDA_INFO"
	.align	4


	//----- nvinfo : EIATTR_REGCOUNT
	.align		4
        /*0000*/ 	.byte	0x04, 0x2f
        /*0002*/ 	.short	(.L_1 - .L_0)
	.align		4
.L_0:
        /*0004*/ 	.word	index@(_Z19forwardKernelSinglePfS_iiiiiif)
        /*0008*/ 	.word	0x00000012


	//----- nvinfo : EIATTR_FRAME_SIZE
	.align		4
.L_1:
        /*000c*/ 	.byte	0x04, 0x11
        /*000e*/ 	.short	(.L_3 - .L_2)
	.align		4
.L_2:
        /*0010*/ 	.word	index@(_Z19forwardKernelSinglePfS_iiiiiif)
        /*0014*/ 	.word	0x00000000


	//----- nvinfo : EIATTR_REGCOUNT
	.align		4
.L_3:
        /*0018*/ 	.byte	0x04, 0x2f
        /*001a*/ 	.short	(.L_5 - .L_4)
	.align		4
.L_4:
        /*001c*/ 	.word	index@(_Z13forwardKernelPfS_iiS_S_S_S_S_)
        /*0020*/ 	.word	0x00000015


	//----- nvinfo : EIATTR_FRAME_SIZE
	.align		4
.L_5:
        /*0024*/ 	.byte	0x04, 0x11
        /*0026*/ 	.short	(.L_7 - .L_6)
	.align		4
.L_6:
        /*0028*/ 	.word	index@(_Z13forwardKernelPfS_iiS_S_S_S_S_)
        /*002c*/ 	.word	0x00000000


	//----- nvinfo : EIATTR_MIN_STACK_SIZE
	.align		4
.L_7:
        /*0030*/ 	.byte	0x04, 0x12
        /*0032*/ 	.short	(.L_9 - .L_8)
	.align		4
.L_8:
        /*0034*/ 	.word	index@(_Z13forwardKernelPfS_iiS_S_S_S_S_)
        /*0038*/ 	.word	0x00000000


	//----- nvinfo : EIATTR_MIN_STACK_SIZE
	.align		4
.L_9:
        /*003c*/ 	.byte	0x04, 0x12
        /*003e*/ 	.short	(.L_11 - .L_10)
	.align		4
.L_10:
        /*0040*/ 	.word	index@(_Z19forwardKernelSinglePfS_iiiiiif)
        /*0044*/ 	.word	0x00000000
.L_11:


//--------------------- .nv.compat                --------------------------
	.section	.nv.compat,"",@"SHT_CUDA_COMPAT_INFO"
	.align	4
        /*0000*/ 	.byte	0x02, 0x09, 0x00, 0x00, 0x02, 0x02, 0x01, 0x00, 0x02, 0x05, 0x05, 0x00, 0x03, 0x07, 0x01, 0x01
        /*0010*/ 	.byte	0x02, 0x03, 0x00, 0x00, 0x02, 0x06, 0x01, 0x00, 0x04, 0x0b, 0x08, 0x00, 0x09, 0x00, 0x00, 0x00
        /*0020*/ 	.byte	0x00, 0x00, 0x00, 0x00


//--------------------- .nv.info._Z13forwardKernelPfS_iiS_S_S_S_S_ --------------------------
	.section	.nv.info._Z13forwardKernelPfS_iiS_S_S_S_S_,"",@"SHT_CUDA_INFO"
	.sectionflags	@""
	.align	4


	//----- nvinfo : EIATTR_CUDA_API_VERSION
	.align		4
        /*0000*/ 	.byte	0x04, 0x37
        /*0002*/ 	.short	(.L_13 - .L_12)
.L_12:
        /*0004*/ 	.word	0x00000082


	//----- nvinfo : EIATTR_KPARAM_INFO
	.align		4
.L_13:
        /*0008*/ 	.byte	0x04, 0x17
        /*000a*/ 	.short	(.L_15 - .L_14)
.L_14:
        /*000c*/ 	.word	0x00000000
        /*0010*/ 	.short	0x0008
        /*0012*/ 	.short	0x0038
        /*0014*/ 	.byte	0x00, 0xf5, 0x21, 0x00


	//----- nvinfo : EIATTR_KPARAM_INFO
	.align		4
.L_15:
        /*0018*/ 	.byte	0x04, 0x17
        /*001a*/ 	.short	(.L_17 - .L_16)
.L_16:
        /*001c*/ 	.word	0x00000000
        /*0020*/ 	.short	0x0007
        /*0022*/ 	.short	0x0030
        /*0024*/ 	.byte	0x00, 0xf5, 0x21, 0x00


	//----- nvinfo : EIATTR_KPARAM_INFO
	.align		4
.L_17:
        /*0028*/ 	.byte	0x04, 0x17
        /*002a*/ 	.short	(.L_19 - .L_18)
.L_18:
        /*002c*/ 	.word	0x00000000
        /*0030*/ 	.short	0x0006
        /*0032*/ 	.short	0x0028
        /*0034*/ 	.byte	0x00, 0xf5, 0x21, 0x00


	//----- nvinfo : EIATTR_KPARAM_INFO
	.align		4
.L_19:
        /*0038*/ 	.byte	0x04, 0x17
        /*003a*/ 	.short	(.L_21 - .L_20)
.L_20:
        /*003c*/ 	.word	0x00000000
        /*0040*/ 	.short	0x0005
        /*0042*/ 	.short	0x0020
        /*0044*/ 	.byte	0x00, 0xf5, 0x21, 0x00


	//----- nvinfo : EIATTR_KPARAM_INFO
	.align		4
.L_21:
        /*0048*/ 	.byte	0x04, 0x17
        /*004a*/ 	.short	(.L_23 - .L_22)
.L_22:
        /*004c*/ 	.word	0x00000000
        /*0050*/ 	.short	0x0004
        /*0052*/ 	.short	0x0018
        /*0054*/ 	.byte	0x00, 0xf5, 0x21, 0x00


	//----- nvinfo : EIATTR_KPARAM_INFO
	.align		4
.L_23:
        /*0058*/ 	.byte	0x04, 0x17
        /*005a*/ 	.short	(.L_25 - .L_24)
.L_24:
        /*005c*/ 	.word	0x00000000
        /*0060*/ 	.short	0x0003
        /*0062*/ 	.short	0x0014
        /*0064*/ 	.byte	0x00, 0xf0, 0x11, 0x00


	//----- nvinfo : EIATTR_KPARAM_INFO
	.align		4
.L_25:
        /*0068*/ 	.byte	0x04, 0x17
        /*006a*/ 	.short	(.L_27 - .L_26)
.L_26:
        /*006c*/ 	.word	0x00000000
        /*0070*/ 	.short	0x0002
        /*0072*/ 	.short	0x0010
        /*0074*/ 	.byte	0x00, 0xf0, 0x11, 0x00


	//----- nvinfo : EIATTR_KPARAM_INFO
	.align		4
.L_27:
        /*0078*/ 	.byte	0x04, 0x17
        /*007a*/ 	.short	(.L_29 - .L_28)
.L_28:
        /*007c*/ 	.word	0x00000000
        /*0080*/ 	.short	0x0001
        /*0082*/ 	.short	0x0008
        /*0084*/ 	.byte	0x00, 0xf5, 0x21, 0x00


	//----- nvinfo : EIATTR_KPARAM_INFO
	.align		4
.L_29:
        /*0088*/ 	.byte	0x04, 0x17
        /*008a*/ 	.short	(.L_31 - .L_30)
.L_30:
        /*008c*/ 	.word	0x00000000
        /*0090*/ 	.short	0x0000
        /*0092*/ 	.short	0x0000
        /*0094*/ 	.byte	0x00, 0xf5, 0x21, 0x00


	//----- nvinfo : EIATTR_SPARSE_MMA_MASK
	.align		4
.L_31:
        /*0098*/ 	.byte	0x03, 0x50
        /*009a*/ 	.short	0x0000


	//----- nvinfo : EIATTR_MAXREG_COUNT
	.align		4
        /*009c*/ 	.byte	0x03, 0x1b
        /*009e*/ 	.short	0x00ff


	//----- nvinfo : EIATTR_MERCURY_ISA_VERSION
	.align		4
        /*00a0*/ 	.byte	0x03, 0x5f
        /*00a2*/ 	.short	0x0101


	//----- nvinfo : EIATTR_VRC_CTA_INIT_COUNT
	.align		4
        /*00a4*/ 	.byte	0x02, 0x4a
	.zero		1
	.zero		1


	//----- nvinfo : EIATTR_EXIT_INSTR_OFFSETS
	.align		4
        /*00a8*/ 	.byte	0x04, 0x1c
        /*00aa*/ 	.short	(.L_33 - .L_32)


	//   ....[0]....
.L_32:
        /*00ac*/ 	.word	0x000000a0


	//   ....[1]....
        /*00b0*/ 	.word	0x000003e0


	//----- nvinfo : EIATTR_CBANK_PARAM_SIZE
	.align		4
.L_33:
        /*00b4*/ 	.byte	0x03, 0x19
        /*00b6*/ 	.short	0x0040


	//----- nvinfo : EIATTR_PARAM_CBANK
	.align		4
        /*00b8*/ 	.byte	0x04, 0x0a
        /*00ba*/ 	.short	(.L_35 - .L_34)
	.align		4
.L_34:
        /*00bc*/ 	.word	index@(.nv.constant0._Z13forwardKernelPfS_iiS_S_S_S_S_)
        /*00c0*/ 	.short	0x0380
        /*00c2*/ 	.short	0x0040


	//----- nvinfo : EIATTR_SW_WAR
	.align		4
.L_35:
        /*00c4*/ 	.byte	0x04, 0x36
        /*00c6*/ 	.short	(.L_37 - .L_36)
.L_36:
        /*00c8*/ 	.word	0x00000008
.L_37:


//--------------------- .nv.info._Z19forwardKernelSinglePfS_iiiiiif --------------------------
	.section	.nv.info._Z19forwardKernelSinglePfS_iiiiiif,"",@"SHT_CUDA_INFO"
	.sectionflags	@""
	.align	4


	//----- nvinfo : EIATTR_CUDA_API_VERSION
	.align		4
        /*0000*/ 	.byte	0x04, 0x37
        /*0002*/ 	.short	(.L_39 - .L_38)
.L_38:
        /*0004*/ 	.word	0x00000082


	//----- nvinfo : EIATTR_KPARAM_INFO
	.align		4
.L_39:
        /*0008*/ 	.byte	0x04, 0x17
        /*000a*/ 	.short	(.L_41 - .L_40)
.L_40:
        /*000c*/ 	.word	0x00000000
        /*0010*/ 	.short	0x0008
        /*0012*/ 	.short	0x0028
        /*0014*/ 	.byte	0x00, 0xf0, 0x11, 0x00


	//----- nvinfo : EIATTR_KPARAM_INFO
	.align		4
.L_41:
        /*0018*/ 	.byte	0x04, 0x17
        /*001a*/ 	.short	(.L_43 - .L_42)
.L_42:
        /*001c*/ 	.word	0x00000000
        /*0020*/ 	.short	0x0007
        /*0022*/ 	.short	0x0024
        /*0024*/ 	.byte	0x00, 0xf0, 0x11, 0x00


	//----- nvinfo : EIATTR_KPARAM_INFO
	.align		4
.L_43:
        /*0028*/ 	.byte	0x04, 0x17
        /*002a*/ 	.short	(.L_45 - .L_44)
.L_44:
        /*002c*/ 	.word	0x00000000
        /*0030*/ 	.short	0x0006
        /*0032*/ 	.short	0x0020
        /*0034*/ 	.byte	0x00, 0xf0, 0x11, 0x00


	//----- nvinfo : EIATTR_KPARAM_INFO
	.align		4
.L_45:
        /*0038*/ 	.byte	0x04, 0x17
        /*003a*/ 	.short	(.L_47 - .L_46)
.L_46:
        /*003c*/ 	.word	0x00000000
        /*0040*/ 	.short	0x0005
        /*0042*/ 	.short	0x001c
        /*0044*/ 	.byte	0x00, 0xf0, 0x11, 0x00


	//----- nvinfo : EIATTR_KPARAM_INFO
	.align		4
.L_47:
        /*0048*/ 	.byte	0x04, 0x17
        /*004a*/ 	.short	(.L_49 - .L_48)
.L_48:
        /*004c*/ 	.word	0x00000000
        /*0050*/ 	.short	0x0004
        /*0052*/ 	.short	0x0018
        /*0054*/ 	.byte	0x00, 0xf0, 0x11, 0x00


	//----- nvinfo : EIATTR_KPARAM_INFO
	.align		4
.L_49:
        /*0058*/ 	.byte	0x04, 0x17
        /*005a*/ 	.short	(.L_51 - .L_50)
.L_50:
        /*005c*/ 	.word	0x00000000
        /*0060*/ 	.short	0x0003
        /*0062*/ 	.short	0x0014
        /*0064*/ 	.byte	0x00, 0xf0, 0x11, 0x00


	//----- nvinfo : EIATTR_KPARAM_INFO
	.align		4
.L_51:
        /*0068*/ 	.byte	0x04, 0x17
        /*006a*/ 	.short	(.L_53 - .L_52)
.L_52:
        /*006c*/ 	.word	0x00000000
        /*0070*/ 	.short	0x0002
        /*0072*/ 	.short	0x0010
        /*0074*/ 	.byte	0x00, 0xf0, 0x11, 0x00


	//----- nvinfo : EIATTR_KPARAM_INFO
	.align		4
.L_53:
        /*0078*/ 	.byte	0x04, 0x17
        /*007a*/ 	.short	(.L_55 - .L_54)
.L_54:
        /*007c*/ 	.word	0x00000000
        /*0080*/ 	.short	0x0001
        /*0082*/ 	.short	0x0008
        /*0084*/ 	.byte	0x00, 0xf5, 0x21, 0x00


	//----- nvinfo : EIATTR_KPARAM_INFO
	.align		4
.L_55:
        /*0088*/ 	.byte	0x04, 0x17
        /*008a*/ 	.short	(.L_57 - .L_56)
.L_56:
        /*008c*/ 	.word	0x00000000
        /*0090*/ 	.short	0x0000
        /*0092*/ 	.short	0x0000
        /*0094*/ 	.byte	0x00, 0xf5, 0x21, 0x00


	//----- nvinfo : EIATTR_SPARSE_MMA_MASK
	.align		4
.L_57:
        /*0098*/ 	.byte	0x03, 0x50
        /*009a*/ 	.short	0x0000


	//----- nvinfo : EIATTR_MAXREG_COUNT
	.align		4
        /*009c*/ 	.byte	0x03, 0x1b
        /*009e*/ 	.short	0x00ff


	//----- nvinfo : EIATTR_MERCURY_ISA_VERSION
	.align		4
        /*00a0*/ 	.byte	0x03, 0x5f
        /*00a2*/ 	.short	0x0101


	//----- nvinfo : EIATTR_VRC_CTA_INIT_COUNT
	.align		4
        /*00a4*/ 	.byte	0x02, 0x4a
	.zero		1
	.zero		1


	//----- nvinfo : EIATTR_EXIT_INSTR_OFFSETS
	.align		4
        /*00a8*/ 	.byte	0x04, 0x1c
        /*00aa*/ 	.short	(.L_59 - .L_58)


	//   ....[0]....
.L_58:
        /*00ac*/ 	.word	0x000000a0


	//   ....[1]....
        /*00b0*/ 	.word	0x000002a0


	//----- nvinfo : EIATTR_CBANK_PARAM_SIZE
	.align		4
.L_59:
        /*00b4*/ 	.byte	0x03, 0x19
        /*00b6*/ 	.short	0x002c


	//----- nvinfo : EIATTR_PARAM_CBANK
	.align		4
        /*00b8*/ 	.byte	0x04, 0x0a
        /*00ba*/ 	.short	(.L_61 - .L_60)
	.align		4
.L_60:
        /*00bc*/ 	.word	index@(.nv.constant0._Z19forwardKernelSinglePfS_iiiiiif)
        /*00c0*/ 	.short	0x0380
        /*00c2*/ 	.short	0x002c


	//----- nvinfo : EIATTR_SW_WAR
	.align		4
.L_61:
        /*00c4*/ 	.byte	0x04, 0x36
        /*00c6*/ 	.short	(.L_63 - .L_62)
.L_62:
        /*00c8*/ 	.word	0x00000008
.L_63:


//--------------------- .nv.callgraph             --------------------------
	.section	.nv.callgraph,"",@"SHT_CUDA_CALLGRAPH"
	.align	4
	.sectionentsize	8
	.align		4
        /*0000*/ 	.word	0x00000000
	.align		4
        /*0004*/ 	.word	0xffffffff
	.align		4
        /*0008*/ 	.word	0x00000000
	.align		4
        /*000c*/ 	.word	0xfffffffe
	.align		4
        /*0010*/ 	.word	0x00000000
	.align		4
        /*0014*/ 	.word	0xfffffffd
	.align		4
        /*0018*/ 	.word	0x00000000
	.align		4
        /*001c*/ 	.word	0xfffffffc


//--------------------- .text._Z13forwardKernelPfS_iiS_S_S_S_S_ --------------------------
	.section	.text._Z13forwardKernelPfS_iiS_S_S_S_S_,"ax",@progbits
	.align	128
        .global         _Z13forwardKernelPfS_iiS_S_S_S_S_
        .type           _Z13forwardKernelPfS_iiS_S_S_S_S_,@function
        .size           _Z13forwardKernelPfS_iiS_S_S_S_S_,(.L_x_2 - _Z13forwardKernelPfS_iiS_S_S_S_S_)
        .other          _Z13forwardKernelPfS_iiS_S_S_S_S_,@"STO_CUDA_ENTRY STV_DEFAULT"
_Z13forwardKernelPfS_iiS_S_S_S_S_:
.text._Z13forwardKernelPfS_iiS_S_S_S_S_:
[----:B------:R-:W-:Y:S01]  /*0000*/  LDC R1, c[0x0][0x37c] ;  /* 0x0000df00ff017b82 */ /* 0x000fe20000000800 */
[----:B------:R-:W0:Y:S01]  /*0010*/  S2R R2, SR_CTAID.Y ;  /* 0x0000000000027919 */ /* 0x000e220000002600 */
[----:B------:R-:W1:Y:S01]  /*0020*/  LDCU.64 UR6, c[0x0][0x390] ;  /* 0x00007200ff0677ac */ /* 0x000e620008000a00 */
[----:B------:R-:W0:Y:S01]  /*0030*/  S2R R5, SR_TID.Y ;  /* 0x0000000000057919 */ /* 0x000e220000002200 */
[----:B------:R-:W2:Y:S01]  /*0040*/  S2R R3, SR_CTAID.X ;  /* 0x0000000000037919 */ /* 0x000ea20000002500 */
[----:B------:R-:W2:Y:S01]  /*0050*/  S2R R0, SR_TID.X ;  /* 0x0000000000007919 */ /* 0x000ea20000002100 */
[----:B0-----:R-:W-:-:S04]  /*0060*/  LEA R2, R2, R5, 0x5 ;  /* 0x0000000502027211 */ /* 0x001fc800078e28ff */
[----:B-1----:R-:W-:Y:S02]  /*0070*/  ISETP.GE.AND P0, PT, R2, UR7, PT ;  /* 0x0000000702007c0c */ /* 0x002fe4000bf06270 */
[----:B--2---:R-:W-:-:S04]  /*0080*/  LEA R3, R3, R0, 0x5 ;  /* 0x0000000003037211 */ /* 0x004fc800078e28ff */
[----:B------:R-:W-:-:S13]  /*0090*/  ISETP.GE.OR P0, PT, R3, UR6, P0 ;  /* 0x0000000603007c0c */ /* 0x000fda0008706670 */
[----:B------:R-:W-:Y:S05]  /*00a0*/  @P0 EXIT ;  /* 0x000000000000094d */ /* 0x000fea0003800000 */
[----:B------:R-:W0:Y:S01]  /*00b0*/  S2R R0, SR_CTAID.Z ;  /* 0x0000000000007919 */ /* 0x000e220000002700 */
[----:B------:R-:W0:Y:S01]  /*00c0*/  LDC.64 R6, c[0x0][0x3a0] ;  /* 0x0000e800ff067b82 */ /* 0x000e220000000a00 */
[----:B------:R-:W1:Y:S07]  /*00d0*/  LDCU.64 UR4, c[0x0][0x358] ;  /* 0x00006b00ff0477ac */ /* 0x000e6e0008000a00 */
[----:B------:R-:W2:Y:S08]  /*00e0*/  LDC.64 R4, c[0x0][0x398] ;  /* 0x0000e600ff047b82 */ /* 0x000eb00000000a00 */
[----:B------:R-:W3:Y:S08]  /*00f0*/  LDC.64 R10, c[0x0][0x3b0] ;  /* 0x0000ec00ff0a7b82 */ /* 0x000ef00000000a00 */
[----:B------:R-:W4:Y:S01]  /*0100*/  LDC.64 R8, c[0x0][0x3a8] ;  /* 0x0000ea00ff087b82 */ /* 0x000f220000000a00 */
[----:B0-----:R-:W-:-:S04]  /*0110*/  IMAD.WIDE.U32 R6, R0, 0x4, R6 ;  /* 0x0000000400067825 */ /* 0x001fc800078e0006 */
[C---:B--2---:R-:W-:Y:S02]  /*0120*/  IMAD.WIDE.U32 R4, R0.reuse, 0x4, R4 ;  /* 0x0000000400047825 */ /* 0x044fe400078e0004 */
[----:B-1----:R-:W2:Y:S02]  /*0130*/  LDG.E R6, desc[UR4][R6.64] ;  /* 0x0000000406067981 */ /* 0x002ea4000c1e1900 */
[C---:B---3--:R-:W-:Y:S02]  /*0140*/  IMAD.WIDE.U32 R10, R0.reuse, 0x4, R10 ;  /* 0x00000004000a7825 */ /* 0x048fe400078e000a */
[----:B------:R0:W3:Y:S04]  /*0150*/  LDG.E R12, desc[UR4][R4.64] ;  /* 0x00000004040c7981 */ /* 0x0000e8000c1e1900 */
[----:B------:R-:W5:Y:S01]  /*0160*/  LDG.E R10, desc[UR4][R10.64] ;  /* 0x000000040a0a7981 */ /* 0x000f62000c1e1900 */
[----:B----4-:R-:W-:Y:S01]  /*0170*/  IMAD.WIDE.U32 R8, R0, 0x4, R8 ;  /* 0x0000000400087825 */ /* 0x010fe200078e0008 */
[----:B0-----:R-:W0:Y:S05]  /*0180*/  LDC.64 R4, c[0x0][0x380] ;  /* 0x0000e000ff047b82 */ /* 0x001e2a0000000a00 */
[----:B------:R-:W4:Y:S01]  /*0190*/  LDG.E R8, desc[UR4][R8.64] ;  /* 0x0000000408087981 */ /* 0x000f22000c1e1900 */
[----:B--2---:R-:W-:-:S02]  /*01a0*/  FADD R14, R6, 1 ;  /* 0x3f800000060e7421 */ /* 0x004fc40000000000 */
[----:B------:R-:W1:Y:S01]  /*01b0*/  LDC.64 R6, c[0x0][0x3b8] ;  /* 0x0000ee00ff067b82 */ /* 0x000e620000000a00 */
[----:B---3--:R-:W2:Y:S01]  /*01c0*/  F2I.CEIL.NTZ R12, R12 ;  /* 0x0000000c000c7305 */ /* 0x008ea2000020b100 */
[----:B-----5:R-:W-:-:S07]  /*01d0*/  FADD R16, R10, 1 ;  /* 0x3f8000000a107421 */ /* 0x020fce0000000000 */
[----:B------:R-:W3:Y:S08]  /*01e0*/  F2I.FLOOR.NTZ R14, R14 ;  /* 0x0000000e000e7305 */ /* 0x000ef00000207100 */
[----:B------:R-:W5:Y:S01]  /*01f0*/  F2I.FLOOR.NTZ R17, R16 ;  /* 0x0000001000117305 */ /* 0x000f620000207100 */
[----:B--2---:R-:W-:-:S07]  /*0200*/  VIADDMNMX.RELU R13, R12, R3, UR6, PT ;  /* 0x000000060c0d7e46 */ /* 0x004fce000b801103 */
[----:B----4-:R-:W2:Y:S01]  /*0210*/  F2I.CEIL.NTZ R15, R8 ;  /* 0x00000008000f7305 */ /* 0x010ea2000020b100 */
[----:B---3--:R-:W-:Y:S01]  /*0220*/  VIADDMNMX.RELU R10, R14, R3, UR6, PT ;  /* 0x000000060e0a7e46 */ /* 0x008fe2000b801103 */
[----:B------:R-:W-:-:S04]  /*0230*/  IMAD R18, R13, UR7, R13 ;  /* 0x000000070d127c24 */ /* 0x000fc8000f8e020d */
[----:B------:R-:W-:Y:S01]  /*0240*/  IMAD R12, R10, UR7, R10 ;  /* 0x000000070a0c7c24 */ /* 0x000fe2000f8e020a */
[----:B-----5:R-:W-:-:S04]  /*0250*/  VIADDMNMX.RELU R17, R17, R2, UR7, PT ;  /* 0x0000000711117e46 */ /* 0x020fc8000b801102 */
[C---:B------:R-:W-:Y:S02]  /*0260*/  IADD3 R11, PT, PT, R17.reuse, R18, RZ ;  /* 0x00000012110b7210 */ /* 0x040fe40007ffe0ff */
[----:B------:R-:W-:Y:S02]  /*0270*/  IADD3 R9, PT, PT, R17, R12, RZ ;  /* 0x0000000c11097210 */ /* 0x000fe40007ffe0ff */
[----:B--2---:R-:W-:Y:S01]  /*0280*/  VIADDMNMX.RELU R15, R15, R2, UR7, PT ;  /* 0x000000070f0f7e46 */ /* 0x004fe2000b801102 */
[----:B0-----:R-:W-:-:S03]  /*0290*/  IMAD.WIDE.U32 R10, R11, 0x4, R4 ;  /* 0x000000040b0a7825 */ /* 0x001fc600078e0004 */
[----:B------:R-:W-:Y:S01]  /*02a0*/  IADD3 R13, PT, PT, R15, R12, RZ ;  /* 0x0000000c0f0d7210 */ /* 0x000fe20007ffe0ff */
[--C-:B------:R-:W-:Y:S01]  /*02b0*/  IMAD.WIDE.U32 R8, R9, 0x4, R4.reuse ;  /* 0x0000000409087825 */ /* 0x100fe200078e0004 */
[----:B------:R-:W-:Y:S01]  /*02c0*/  IADD3 R15, PT, PT, R15, R18, RZ ;  /* 0x000000120f0f7210 */ /* 0x000fe20007ffe0ff */
[----:B------:R-:W2:Y:S02]  /*02d0*/  LDG.E R11, desc[UR4][R10.64] ;  /* 0x000000040a0b7981 */ /* 0x000ea4000c1e1900 */
[--C-:B------:R-:W-:Y:S02]  /*02e0*/  IMAD.WIDE.U32 R12, R13, 0x4, R4.reuse ;  /* 0x000000040d0c7825 */ /* 0x100fe400078e0004 */
[----:B------:R-:W2:Y:S02]  /*02f0*/  LDG.E R8, desc[UR4][R8.64] ;  /* 0x0000000408087981 */ /* 0x000ea4000c1e1900 */
[----:B------:R-:W-:Y:S02]  /*0300*/  IMAD.WIDE.U32 R4, R15, 0x4, R4 ;  /* 0x000000040f047825 */ /* 0x000fe400078e0004 */
[----:B------:R-:W3:Y:S01]  /*0310*/  LDG.E R13, desc[UR4][R12.64] ;  /* 0x000000040c0d7981 */ /* 0x000ee2000c1e1900 */
[----:B------:R-:W0:Y:S01]  /*0320*/  LDC.64 R14, c[0x0][0x388] ;  /* 0x0000e200ff0e7b82 */ /* 0x000e220000000a00 */
[----:B-1----:R-:W-:-:S02]  /*0330*/  IMAD.WIDE.U32 R6, R0, 0x4, R6 ;  /* 0x0000000400067825 */ /* 0x002fc400078e0006 */
[----:B------:R-:W4:Y:S04]  /*0340*/  LDG.E R5, desc[UR4][R4.64] ;  /* 0x0000000404057981 */ /* 0x000f28000c1e1900 */
[----:B------:R-:W5:Y:S01]  /*0350*/  LDG.E R6, desc[UR4][R6.64] ;  /* 0x0000000406067981 */ /* 0x000f62000c1e1900 */
[----:B------:R-:W-:-:S04]  /*0360*/  IMAD R3, R0, UR6, R3 ;  /* 0x0000000600037c24 */ /* 0x000fc8000f8e0203 */
[----:B------:R-:W-:-:S04]  /*0370*/  IMAD R3, R3, UR7, R2 ;  /* 0x0000000703037c24 */ /* 0x000fc8000f8e0202 */
[----:B0-----:R-:W-:-:S04]  /*0380*/  IMAD.WIDE.U32 R2, R3, 0x4, R14 ;  /* 0x0000000403027825 */ /* 0x001fc800078e000e */
[----:B--2---:R-:W-:-:S04]  /*0390*/  FADD R16, R8, -R11 ;  /* 0x8000000b08107221 */ /* 0x004fc80000000000 */
[----:B---3--:R-:W-:-:S04]  /*03a0*/  FADD R16, R16, -R13 ;  /* 0x8000000d10107221 */ /* 0x008fc80000000000 */
[----:B----4-:R-:W-:-:S04]  /*03b0*/  FADD R9, R16, R5 ;  /* 0x0000000510097221 */ /* 0x010fc80000000000 */
[----:B-----5:R-:W-:-:S05]  /*03c0*/  FMUL R9, R6, R9 ;  /* 0x0000000906097220 */ /* 0x020fca0000400000 */
[----:B------:R-:W-:Y:S01]  /*03d0*/  STG.E desc[UR4][R2.64], R9 ;  /* 0x0000000902007986 */ /* 0x000fe2000c101904 */
[----:B------:R-:W-:Y:S05]  /*03e0*/  EXIT ;  /* 0x000000000000794d */ /* 0x000fea0003800000 */
.L_x_0:
[----:B------:R-:W-:-:S00]  /*03f0*/  BRA `(.L_x_0) ;  /* 0xfffffffc00fc7947 */ /* 0x000fc0000383ffff */
[----:B------:R-:W-:-:S00]  /*0400*/  NOP ;  /* 0x0000000000007918 */ /* 0x000fc00000000000 */
[----:B------:R-:W-:-:S00]  /*0410*/  NOP ;  /* 0x0000000000007918 */ /* 0x000fc00000000000 */
[----:B------:R-:W-:-:S00]  /*0420*/  NOP ;  /* 0x0000000000007918 */ /* 0x000fc00000000000 */
[----:B------:R-:W-:-:S00]  /*0430*/  NOP ;  /* 0x0000000000007918 */ /* 0x000fc00000000000 */
[----:B------:R-:W-:-:S00]  /*0440*/  NOP ;  /* 0x0000000000007918 */ /* 0x000fc00000000000 */
[----:B------:R-:W-:-:S00]  /*0450*/  NOP ;  /* 0x0000000000007918 */ /* 0x000fc00000000000 */
[----:B------:R-:W-:-:S00]  /*0460*/  NOP ;  /* 0x0000000000007918 */ /* 0x000fc00000000000 */
[----:B------:R-:W-:-:S00]  /*0470*/  NOP ;  /* 0x0000000000007918 */ /* 0x000fc00000000000 */
.L_x_2:


//--------------------- .text._Z19forwardKernelSinglePfS_iiiiiif --------------------------
	.section	.text._Z19forwardKernelSinglePfS_iiiiiif,"ax",@progbits
	.align	128
        .global         _Z19forwardKernelSinglePfS_iiiiiif
        .type           _Z19forwardKernelSinglePfS_iiiiiif,@function
        .size           _Z19forwardKernelSinglePfS_iiiiiif,(.L_x_3 - _Z19forwardKernelSinglePfS_iiiiiif)
        .other          _Z19forwardKernelSinglePfS_iiiiiif,@"STO_CUDA_ENTRY STV_DEFAULT"
_Z19forwardKernelSinglePfS_iiiiiif:
.text._Z19forwardKernelSinglePfS_iiiiiif:
        /* <DEDUP_REMOVED lines=11> */
[----:B------:R-:W0:Y:S01]  /*00b0*/  LDC.64 R8, c[0x0][0x398] ;  /* 0x0000e600ff087b82 */ /* 0x000e220000000a00 */
[----:B------:R-:W1:Y:S01]  /*00c0*/  LDCU.64 UR4, c[0x0][0x358] ;  /* 0x00006b00ff0477ac */ /* 0x000e620008000a00 */
[----:B------:R-:W2:Y:S06]  /*00d0*/  LDCU UR8, c[0x0][0x3a8] ;  /* 0x00007500ff0877ac */ /* 0x000eac0008000800 */
[----:B------:R-:W3:Y:S08]  /*00e0*/  LDC.64 R10, c[0x0][0x3a0] ;  /* 0x0000e800ff0a7b82 */ /* 0x000ef00000000a00 */
[----:B------:R-:W4:Y:S01]  /*00f0*/  LDC.64 R2, c[0x0][0x380] ;  /* 0x0000e000ff027b82 */ /* 0x000f220000000a00 */
[----:B0-----:R-:W-:-:S02]  /*0100*/  VIADDMNMX.RELU R6, R5, R9, UR6, PT ;  /* 0x0000000605067e46 */ /* 0x001fc4000b801109 */
[----:B------:R-:W-:-:S03]  /*0110*/  VIADDMNMX.RELU R4, R5, R8, UR6, PT ;  /* 0x0000000605047e46 */ /* 0x000fc6000b801108 */
[----:B------:R-:W-:Y:S01]  /*0120*/  IMAD R9, R6, UR7, R6 ;  /* 0x0000000706097c24 */ /* 0x000fe2000f8e0206 */
[----:B---3--:R-:W-:Y:S01]  /*0130*/  VIADDMNMX.RELU R6, R0, R11, UR7, PT ;  /* 0x0000000700067e46 */ /* 0x008fe2000b80110b */
[----:B------:R-:W-:Y:S01]  /*0140*/  IMAD R11, R4, UR7, R4 ;  /* 0x00000007040b7c24 */ /* 0x000fe2000f8e0204 */
[----:B------:R-:W-:Y:S02]  /*0150*/  VIADDMNMX.RELU R4, R0, R10, UR7, PT ;  /* 0x0000000700047e46 */ /* 0x000fe4000b80110a */
[C---:B------:R-:W-:Y:S02]  /*0160*/  IADD3 R7, PT, PT, R6.reuse, R9, RZ ;  /* 0x0000000906077210 */ /* 0x040fe40007ffe0ff */
[----:B------:R-:W-:Y:S02]  /*0170*/  IADD3 R13, PT, PT, R6, R11, RZ ;  /* 0x0000000b060d7210 */ /* 0x000fe40007ffe0ff */
[----:B------:R-:W-:Y:S01]  /*0180*/  IADD3 R15, PT, PT, R4, R9, RZ ;  /* 0x00000009040f7210 */ /* 0x000fe20007ffe0ff */
[----:B----4-:R-:W-:-:S04]  /*0190*/  IMAD.WIDE.U32 R6, R7, 0x4, R2 ;  /* 0x0000000407067825 */ /* 0x010fc800078e0002 */
[--C-:B------:R-:W-:Y:S01]  /*01a0*/  IMAD.WIDE.U32 R8, R13, 0x4, R2.reuse ;  /* 0x000000040d087825 */ /* 0x100fe200078e0002 */
[----:B------:R-:W-:Y:S01]  /*01b0*/  IADD3 R13, PT, PT, R4, R11, RZ ;  /* 0x0000000b040d7210 */ /* 0x000fe20007ffe0ff */
[----:B-1----:R-:W3:Y:S02]  /*01c0*/  LDG.E R6, desc[UR4][R6.64] ;  /* 0x0000000406067981 */ /* 0x002ee4000c1e1900 */
[--C-:B------:R-:W-:Y:S02]  /*01d0*/  IMAD.WIDE.U32 R10, R15, 0x4, R2.reuse ;  /* 0x000000040f0a7825 */ /* 0x100fe400078e0002 */
[----:B------:R-:W3:Y:S02]  /*01e0*/  LDG.E R9, desc[UR4][R8.64] ;  /* 0x0000000408097981 */ /* 0x000ee4000c1e1900 */
[----:B------:R-:W-:Y:S02]  /*01f0*/  IMAD.WIDE.U32 R2, R13, 0x4, R2 ;  /* 0x000000040d027825 */ /* 0x000fe400078e0002 */
[----:B------:R-:W4:Y:S01]  /*0200*/  LDG.E R11, desc[UR4][R10.64] ;  /* 0x000000040a0b7981 */ /* 0x000f22000c1e1900 */
[----:B------:R-:W0:Y:S03]  /*0210*/  LDC.64 R12, c[0x0][0x388] ;  /* 0x0000e200ff0c7b82 */ /* 0x000e260000000a00 */
[----:B------:R-:W5:Y:S01]  /*0220*/  LDG.E R3, desc[UR4][R2.64] ;  /* 0x0000000402037981 */ /* 0x000f62000c1e1900 */
[----:B------:R-:W-:-:S02]  /*0230*/  IMAD R5, R5, UR7, R0 ;  /* 0x0000000705057c24 */ /* 0x000fc4000f8e0200 */
[----:B---3--:R-:W-:-:S04]  /*0240*/  FADD R4, R6, -R9 ;  /* 0x8000000906047221 */ /* 0x008fc80000000000 */
[----:B----4-:R-:W-:-:S04]  /*0250*/  FADD R4, R4, -R11 ;  /* 0x8000000b04047221 */ /* 0x010fc80000000000 */
[----:B-----5:R-:W-:Y:S01]  /*0260*/  FADD R0, R4, R3 ;  /* 0x0000000304007221 */ /* 0x020fe20000000000 */
[----:B0-----:R-:W-:-:S04]  /*0270*/  IMAD.WIDE R4, R5, 0x4, R12 ;  /* 0x0000000405047825 */ /* 0x001fc800078e020c */
[----:B--2---:R-:W-:-:S05]  /*0280*/  FMUL R7, R0, UR8 ;  /* 0x0000000800077c20 */ /* 0x004fca0008400000 */
[----:B------:R-:W-:Y:S01]  /*0290*/  STG.E desc[UR4][R4.64], R7 ;  /* 0x0000000704007986 */ /* 0x000fe2000c101904 */
[----:B------:R-:W-:Y:S05]  /*02a0*/  EXIT ;  /* 0x000000000000794d */ /* 0x000fea0003800000 */
.L_x_1:
        /* <DEDUP_REMOVED lines=13> */
.L_x_3:


//--------------------- .nv.shared.reserved.0     --------------------------
	.section	.nv.shared.reserved.0,"aw",@nobits
	.weak		__nv_reservedSMEM_offset_0_alias
	.size		__nv_reservedSMEM_offset_0_alias, 0, 64
	.other		__nv_reservedSMEM_offset_0_alias,@"STO_CUDA_RESERVED_SHARED STV_DEFAULT"
__nv_reservedSMEM_offset_0_alias:
	.zero		0
	.zero		64


//--------------------- .nv.constant0._Z13forwardKernelPfS_iiS_S_S_S_S_ --------------------------
	.section	.nv.constant0._Z13forwardKernelPfS_iiS_S_S_S_S_,"a",@progbits
	.sectionflags	@""
	.align	4
.nv.constant0._Z13forwardKernelPfS_iiS_S_S_S_S_:
	.zero		960


//--------------------- .nv.constant0._Z19forwardKernelSinglePfS_iiiiiif --------------------------
	.section	.nv.constant0._Z19forwardKernelSinglePfS_iiiiiif,"a",@progbits
	.sectionflags	@""
	.align	4
.nv.constant0._Z19forwardKernelSinglePfS_iiiiiif:
	.zero		940


//--------------------- SYMBOLS --------------------------

	.type		.nv.reservedSmem.offset0,@object
	.size		.nv.reservedSmem.offset0,0x4
